//
// Generated by NVIDIA NVVM Compiler
//
// Compiler Build ID: CL-36424714
// Cuda compilation tools, release 13.0, V13.0.88
// Based on NVVM 20.0.0
//

.version 9.0
.target sm_100
.address_size 64

	// .globl	_ZN3rcm6device13achieveLevelsEiPKiS2_PiiiS3_S3_S3_S2_S3_S3_

.visible .entry _ZN3rcm6device13achieveLevelsEiPKiS2_PiiiS3_S3_S3_S2_S3_S3_(
	.param .u32 _ZN3rcm6device13achieveLevelsEiPKiS2_PiiiS3_S3_S3_S2_S3_S3__param_0,
	.param .u64 .ptr .align 1 _ZN3rcm6device13achieveLevelsEiPKiS2_PiiiS3_S3_S3_S2_S3_S3__param_1,
	.param .u64 .ptr .align 1 _ZN3rcm6device13achieveLevelsEiPKiS2_PiiiS3_S3_S3_S2_S3_S3__param_2,
	.param .u64 .ptr .align 1 _ZN3rcm6device13achieveLevelsEiPKiS2_PiiiS3_S3_S3_S2_S3_S3__param_3,
	.param .u32 _ZN3rcm6device13achieveLevelsEiPKiS2_PiiiS3_S3_S3_S2_S3_S3__param_4,
	.param .u32 _ZN3rcm6device13achieveLevelsEiPKiS2_PiiiS3_S3_S3_S2_S3_S3__param_5,
	.param .u64 .ptr .align 1 _ZN3rcm6device13achieveLevelsEiPKiS2_PiiiS3_S3_S3_S2_S3_S3__param_6,
	.param .u64 .ptr .align 1 _ZN3rcm6device13achieveLevelsEiPKiS2_PiiiS3_S3_S3_S2_S3_S3__param_7,
	.param .u64 .ptr .align 1 _ZN3rcm6device13achieveLevelsEiPKiS2_PiiiS3_S3_S3_S2_S3_S3__param_8,
	.param .u64 .ptr .align 1 _ZN3rcm6device13achieveLevelsEiPKiS2_PiiiS3_S3_S3_S2_S3_S3__param_9,
	.param .u64 .ptr .align 1 _ZN3rcm6device13achieveLevelsEiPKiS2_PiiiS3_S3_S3_S2_S3_S3__param_10,
	.param .u64 .ptr .align 1 _ZN3rcm6device13achieveLevelsEiPKiS2_PiiiS3_S3_S3_S2_S3_S3__param_11
)
{
	.reg .pred 	%p<5>;
	.reg .b32 	%r<22>;
	.reg .b64 	%rd<34>;

	ld.param.u32 	%r9, [_ZN3rcm6device13achieveLevelsEiPKiS2_PiiiS3_S3_S3_S2_S3_S3__param_0];
	ld.param.u64 	%rd8, [_ZN3rcm6device13achieveLevelsEiPKiS2_PiiiS3_S3_S3_S2_S3_S3__param_1];
	ld.param.u64 	%rd9, [_ZN3rcm6device13achieveLevelsEiPKiS2_PiiiS3_S3_S3_S2_S3_S3__param_2];
	ld.param.u64 	%rd16, [_ZN3rcm6device13achieveLevelsEiPKiS2_PiiiS3_S3_S3_S2_S3_S3__param_3];
	ld.param.u32 	%r10, [_ZN3rcm6device13achieveLevelsEiPKiS2_PiiiS3_S3_S3_S2_S3_S3__param_4];
	ld.param.u32 	%r11, [_ZN3rcm6device13achieveLevelsEiPKiS2_PiiiS3_S3_S3_S2_S3_S3__param_5];
	ld.param.u64 	%rd10, [_ZN3rcm6device13achieveLevelsEiPKiS2_PiiiS3_S3_S3_S2_S3_S3__param_6];
	ld.param.u64 	%rd11, [_ZN3rcm6device13achieveLevelsEiPKiS2_PiiiS3_S3_S3_S2_S3_S3__param_7];
	ld.param.u64 	%rd12, [_ZN3rcm6device13achieveLevelsEiPKiS2_PiiiS3_S3_S3_S2_S3_S3__param_8];
	ld.param.u64 	%rd13, [_ZN3rcm6device13achieveLevelsEiPKiS2_PiiiS3_S3_S3_S2_S3_S3__param_9];
	ld.param.u64 	%rd14, [_ZN3rcm6device13achieveLevelsEiPKiS2_PiiiS3_S3_S3_S2_S3_S3__param_10];
	ld.param.u64 	%rd15, [_ZN3rcm6device13achieveLevelsEiPKiS2_PiiiS3_S3_S3_S2_S3_S3__param_11];
	cvta.to.global.u64 	%rd1, %rd16;
	mov.u32 	%r12, %ctaid.x;
	mov.u32 	%r13, %ctaid.y;
	mov.u32 	%r14, %nctaid.x;
	mad.lo.s32 	%r15, %r13, %r14, %r12;
	add.s32 	%r1, %r15, %r10;
	setp.ge.s32 	%p1, %r1, %r11;
	@%p1 bra 	$L__BB0_6;
	cvta.to.global.u64 	%rd17, %rd12;
	cvta.to.global.u64 	%rd18, %rd8;
	mul.wide.s32 	%rd19, %r1, 4;
	add.s64 	%rd20, %rd17, %rd19;
	st.global.u32 	[%rd20], %r9;
	add.s64 	%rd21, %rd1, %rd19;
	ld.global.u32 	%r2, [%rd21];
	mul.wide.s32 	%rd22, %r2, 4;
	add.s64 	%rd23, %rd18, %rd22;
	ld.global.u32 	%r16, [%rd23];
	ld.global.u32 	%r3, [%rd23+4];
	mov.u32 	%r17, %tid.x;
	add.s32 	%r21, %r16, %r17;
	setp.ge.s32 	%p2, %r21, %r3;
	@%p2 bra 	$L__BB0_6;
	mov.u32 	%r5, %ntid.x;
	cvta.to.global.u64 	%rd2, %rd9;
	cvta.to.global.u64 	%rd3, %rd11;
	cvta.to.global.u64 	%rd4, %rd10;
	cvta.to.global.u64 	%rd5, %rd15;
	cvta.to.global.u64 	%rd6, %rd13;
	cvta.to.global.u64 	%rd7, %rd14;
$L__BB0_3:
	mul.wide.s32 	%rd24, %r21, 4;
	add.s64 	%rd25, %rd2, %rd24;
	ld.global.u32 	%r7, [%rd25];
	mul.wide.s32 	%rd26, %r7, 4;
	add.s64 	%rd27, %rd3, %rd26;
	atom.relaxed.global.cas.b32 	%r18, [%rd27], 0, 1;
	setp.ne.s32 	%p3, %r18, 0;
	@%p3 bra 	$L__BB0_5;
	atom.global.add.u32 	%r19, [%rd4], 1;
	mul.wide.s32 	%rd28, %r19, 4;
	add.s64 	%rd29, %rd1, %rd28;
	st.global.u32 	[%rd29], %r7;
	add.s64 	%rd30, %rd5, %rd28;
	st.global.u32 	[%rd30], %r2;
	add.s64 	%rd32, %rd6, %rd26;
	ld.global.u32 	%r20, [%rd32];
	add.s64 	%rd33, %rd7, %rd28;
	st.global.u32 	[%rd33], %r20;
$L__BB0_5:
	add.s32 	%r21, %r21, %r5;
	setp.lt.s32 	%p4, %r21, %r3;
	@%p4 bra 	$L__BB0_3;
$L__BB0_6:
	ret;

}
	// .globl	_ZN3rcm6device18alterAchieveLevelsEiiPKiS2_PiiiS3_S3_S3_
.visible .entry _ZN3rcm6device18alterAchieveLevelsEiiPKiS2_PiiiS3_S3_S3_(
	.param .u32 _ZN3rcm6device18alterAchieveLevelsEiiPKiS2_PiiiS3_S3_S3__param_0,
	.param .u32 _ZN3rcm6device18alterAchieveLevelsEiiPKiS2_PiiiS3_S3_S3__param_1,
	.param .u64 .ptr .align 1 _ZN3rcm6device18alterAchieveLevelsEiiPKiS2_PiiiS3_S3_S3__param_2,
	.param .u64 .ptr .align 1 _ZN3rcm6device18alterAchieveLevelsEiiPKiS2_PiiiS3_S3_S3__param_3,
	.param .u64 .ptr .align 1 _ZN3rcm6device18alterAchieveLevelsEiiPKiS2_PiiiS3_S3_S3__param_4,
	.param .u32 _ZN3rcm6device18alterAchieveLevelsEiiPKiS2_PiiiS3_S3_S3__param_5,
	.param .u32 _ZN3rcm6device18alterAchieveLevelsEiiPKiS2_PiiiS3_S3_S3__param_6,
	.param .u64 .ptr .align 1 _ZN3rcm6device18alterAchieveLevelsEiiPKiS2_PiiiS3_S3_S3__param_7,
	.param .u64 .ptr .align 1 _ZN3rcm6device18alterAchieveLevelsEiiPKiS2_PiiiS3_S3_S3__param_8,
	.param .u64 .ptr .align 1 _ZN3rcm6device18alterAchieveLevelsEiiPKiS2_PiiiS3_S3_S3__param_9
)
{
	.reg .pred 	%p<5>;
	.reg .b32 	%r<23>;
	.reg .b64 	%rd<24>;

	ld.param.u32 	%r9, [_ZN3rcm6device18alterAchieveLevelsEiiPKiS2_PiiiS3_S3_S3__param_0];
	ld.param.u32 	%r10, [_ZN3rcm6device18alterAchieveLevelsEiiPKiS2_PiiiS3_S3_S3__param_1];
	ld.param.u64 	%rd5, [_ZN3rcm6device18alterAchieveLevelsEiiPKiS2_PiiiS3_S3_S3__param_2];
	ld.param.u64 	%rd6, [_ZN3rcm6device18alterAchieveLevelsEiiPKiS2_PiiiS3_S3_S3__param_3];
	ld.param.u64 	%rd10, [_ZN3rcm6device18alterAchieveLevelsEiiPKiS2_PiiiS3_S3_S3__param_4];
	ld.param.u32 	%r11, [_ZN3rcm6device18alterAchieveLevelsEiiPKiS2_PiiiS3_S3_S3__param_5];
	ld.param.u32 	%r12, [_ZN3rcm6device18alterAchieveLevelsEiiPKiS2_PiiiS3_S3_S3__param_6];
	ld.param.u64 	%rd7, [_ZN3rcm6device18alterAchieveLevelsEiiPKiS2_PiiiS3_S3_S3__param_7];
	ld.param.u64 	%rd8, [_ZN3rcm6device18alterAchieveLevelsEiiPKiS2_PiiiS3_S3_S3__param_8];
	ld.param.u64 	%rd9, [_ZN3rcm6device18alterAchieveLevelsEiiPKiS2_PiiiS3_S3_S3__param_9];
	cvta.to.global.u64 	%rd1, %rd10;
	mov.u32 	%r13, %ctaid.x;
	mov.u32 	%r14, %ctaid.y;
	mov.u32 	%r15, %nctaid.x;
	mad.lo.s32 	%r16, %r14, %r15, %r13;
	add.s32 	%r1, %r16, %r11;
	setp.ge.s32 	%p1, %r1, %r12;
	@%p1 bra 	$L__BB1_6;
	cvta.to.global.u64 	%rd11, %rd9;
	cvta.to.global.u64 	%rd12, %rd5;
	mul.wide.s32 	%rd13, %r1, 4;
	add.s64 	%rd14, %rd11, %rd13;
	st.global.u32 	[%rd14], %r10;
	add.s64 	%rd15, %rd1, %rd13;
	ld.global.u32 	%r17, [%rd15];
	mul.wide.s32 	%rd16, %r17, 4;
	add.s64 	%rd17, %rd12, %rd16;
	ld.global.u32 	%r18, [%rd17];
	ld.global.u32 	%r2, [%rd17+4];
	mov.u32 	%r19, %tid.x;
	add.s32 	%r22, %r18, %r19;
	setp.ge.s32 	%p2, %r22, %r2;
	@%p2 bra 	$L__BB1_6;
	add.s32 	%r4, %r9, -1;
	mov.u32 	%r5, %ntid.x;
	cvta.to.global.u64 	%rd2, %rd6;
	cvta.to.global.u64 	%rd3, %rd8;
	cvta.to.global.u64 	%rd4, %rd7;
$L__BB1_3:
	mul.wide.s32 	%rd18, %r22, 4;
	add.s64 	%rd19, %rd2, %rd18;
	ld.global.u32 	%r7, [%rd19];
	mul.wide.s32 	%rd20, %r7, 4;
	add.s64 	%rd21, %rd3, %rd20;
	atom.relaxed.global.cas.b32 	%r20, [%rd21], %r4, %r9;
	setp.ne.s32 	%p3, %r20, %r4;
	@%p3 bra 	$L__BB1_5;
	atom.global.add.u32 	%r21, [%rd4], 1;
	mul.wide.s32 	%rd22, %r21, 4;
	add.s64 	%rd23, %rd1, %rd22;
	st.global.u32 	[%rd23], %r7;
$L__BB1_5:
	add.s32 	%r22, %r22, %r5;
	setp.lt.s32 	%p4, %r22, %r2;
	@%p4 bra 	$L__BB1_3;
$L__BB1_6:
	ret;

}


// ===== COMPILED SASS (sm_100) =====

	.target	sm_100

	.elftype	@"ET_EXEC"


//--------------------- .note.nv.tkinfo           --------------------------
	.section	.note.nv.tkinfo,"",@"SHT_NOTE"
	.sectionflags	@"SHF_NOTE_NV_TKINFO"
	.tkinfo
        /*0018*/ 	.word	0x00000002
        /*0030*/ 	.string	""
        /*0030*/ 	.string	"ptxas"
        /*0030*/ 	.string	"Cuda compilation tools, release 13.0, V13.0.88"
        /*0030*/ 	.string	"Build cuda_13.0.r13.0/compiler.36424714_0"
        /*0030*/ 	.string	"-arch sm_100 -m 64 "



//--------------------- .note.nv.cuinfo           --------------------------
	.section	.note.nv.cuinfo,"",@"SHT_NOTE"
	.sectionflags	@"SHF_NOTE_NV_CUINFO"
        /*0018*/ 	.short	0x0002
        /*001a*/ 	.short	0x0064
        /*001c*/ 	.short	0x0082
	.zero		2


//--------------------- .nv.info                  --------------------------
	.section	.nv.info,"",@"SHT_CUDA_INFO"
	.align	4


	//----- nvinfo : EIATTR_REGCOUNT
	.align		4
        /*0000*/ 	.byte	0x04, 0x2f
        /*0002*/ 	.short	(.L_1 - .L_0)
	.align		4
.L_0:
        /*0004*/ 	.word	index@(_ZN3rcm6device13achieveLevelsEiPKiS2_PiiiS3_S3_S3_S2_S3_S3_)
        /*0008*/ 	.word	0x00000020


	//----- nvinfo : EIATTR_FRAME_SIZE
	.align		4
.L_1:
        /*000c*/ 	.byte	0x04, 0x11
        /*000e*/ 	.short	(.L_3 - .L_2)
	.align		4
.L_2:
        /*0010*/ 	.word	index@(_ZN3rcm6device13achieveLevelsEiPKiS2_PiiiS3_S3_S3_S2_S3_S3_)
        /*0014*/ 	.word	0x00000000


	//----- nvinfo : EIATTR_REGCOUNT
	.align		4
.L_3:
        /*0018*/ 	.byte	0x04, 0x2f
        /*001a*/ 	.short	(.L_5 - .L_4)
	.align		4
.L_4:
        /*001c*/ 	.word	index@(_ZN3rcm6device18alterAchieveLevelsEiiPKiS2_PiiiS3_S3_S3_)
        /*0020*/ 	.word	0x00000014


	//----- nvinfo : EIATTR_FRAME_SIZE
	.align		4
.L_5:
        /*0024*/ 	.byte	0x04, 0x11
        /*0026*/ 	.short	(.L_7 - .L_6)
	.align		4
.L_6:
        /*0028*/ 	.word	index@(_ZN3rcm6device18alterAchieveLevelsEiiPKiS2_PiiiS3_S3_S3_)
        /*002c*/ 	.word	0x00000000


	//----- nvinfo : EIATTR_MIN_STACK_SIZE
	.align		4
.L_7:
        /*0030*/ 	.byte	0x04, 0x12
        /*0032*/ 	.short	(.L_9 - .L_8)
	.align		4
.L_8:
        /*0034*/ 	.word	index@(_ZN3rcm6device18alterAchieveLevelsEiiPKiS2_PiiiS3_S3_S3_)
        /*0038*/ 	.word	0x00000000


	//----- nvinfo : EIATTR_MIN_STACK_SIZE
	.align		4
.L_9:
        /*003c*/ 	.byte	0x04, 0x12
        /*003e*/ 	.short	(.L_11 - .L_10)
	.align		4
.L_10:
        /*0040*/ 	.word	index@(_ZN3rcm6device13achieveLevelsEiPKiS2_PiiiS3_S3_S3_S2_S3_S3_)
        /*0044*/ 	.word	0x00000000
.L_11:


//--------------------- .nv.compat                --------------------------
	.section	.nv.compat,"",@"SHT_CUDA_COMPAT_INFO"
	.align	4
        /*0000*/ 	.byte	0x02, 0x09, 0x00, 0x00, 0x02, 0x02, 0x01, 0x00, 0x02, 0x05, 0x05, 0x00, 0x03, 0x07, 0x01, 0x01
        /*0010*/ 	.byte	0x02, 0x03, 0x00, 0x00, 0x02, 0x06, 0x01, 0x00, 0x04, 0x0b, 0x08, 0x00, 0x09, 0x00, 0x00, 0x00
        /*0020*/ 	.byte	0x00, 0x00, 0x00, 0x00


//--------------------- .nv.info._ZN3rcm6device18alterAchieveLevelsEiiPKiS2_PiiiS3_S3_S3_ --------------------------
	.section	.nv.info._ZN3rcm6device18alterAchieveLevelsEiiPKiS2_PiiiS3_S3_S3_,"",@"SHT_CUDA_INFO"
	.sectionflags	@""
	.align	4


	//----- nvinfo : EIATTR_CUDA_API_VERSION
	.align		4
        /*0000*/ 	.byte	0x04, 0x37
        /*0002*/ 	.short	(.L_13 - .L_12)
.L_12:
        /*0004*/ 	.word	0x00000082


	//----- nvinfo : EIATTR_KPARAM_INFO
	.align		4
.L_13:
        /*0008*/ 	.byte	0x04, 0x17
        /*000a*/ 	.short	(.L_15 - .L_14)
.L_14:
        /*000c*/ 	.word	0x00000000
        /*0010*/ 	.short	0x0009
        /*0012*/ 	.short	0x0038
        /*0014*/ 	.byte	0x00, 0xf5, 0x21, 0x00


	//----- nvinfo : EIATTR_KPARAM_INFO
	.align		4
.L_15:
        /*0018*/ 	.byte	0x04, 0x17
        /*001a*/ 	.short	(.L_17 - .L_16)
.L_16:
        /*001c*/ 	.word	0x00000000
        /*0020*/ 	.short	0x0008
        /*0022*/ 	.short	0x0030
        /*0024*/ 	.byte	0x00, 0xf5, 0x21, 0x00


	//----- nvinfo : EIATTR_KPARAM_INFO
	.align		4
.L_17:
        /*0028*/ 	.byte	0x04, 0x17
        /*002a*/ 	.short	(.L_19 - .L_18)
.L_18:
        /*002c*/ 	.word	0x00000000
        /*0030*/ 	.short	0x0007
        /*0032*/ 	.short	0x0028
        /*0034*/ 	.byte	0x00, 0xf5, 0x21, 0x00


	//----- nvinfo : EIATTR_KPARAM_INFO
	.align		4
.L_19:
        /*0038*/ 	.byte	0x04, 0x17
        /*003a*/ 	.short	(.L_21 - .L_20)
.L_20:
        /*003c*/ 	.word	0x00000000
        /*0040*/ 	.short	0x0006
        /*0042*/ 	.short	0x0024
        /*0044*/ 	.byte	0x00, 0xf0, 0x11, 0x00


	//----- nvinfo : EIATTR_KPARAM_INFO
	.align		4
.L_21:
        /*0048*/ 	.byte	0x04, 0x17
        /*004a*/ 	.short	(.L_23 - .L_22)
.L_22:
        /*004c*/ 	.word	0x00000000
        /*0050*/ 	.short	0x0005
        /*0052*/ 	.short	0x0020
        /*0054*/ 	.byte	0x00, 0xf0, 0x11, 0x00


	//----- nvinfo : EIATTR_KPARAM_INFO
	.align		4
.L_23:
        /*0058*/ 	.byte	0x04, 0x17
        /*005a*/ 	.short	(.L_25 - .L_24)
.L_24:
        /*005c*/ 	.word	0x00000000
        /*0060*/ 	.short	0x0004
        /*0062*/ 	.short	0x0018
        /*0064*/ 	.byte	0x00, 0xf5, 0x21, 0x00


	//----- nvinfo : EIATTR_KPARAM_INFO
	.align		4
.L_25:
        /*0068*/ 	.byte	0x04, 0x17
        /*006a*/ 	.short	(.L_27 - .L_26)
.L_26:
        /*006c*/ 	.word	0x00000000
        /*0070*/ 	.short	0x0003
        /*0072*/ 	.short	0x0010
        /*0074*/ 	.byte	0x00, 0xf5, 0x21, 0x00


	//----- nvinfo : EIATTR_KPARAM_INFO
	.align		4
.L_27:
        /*0078*/ 	.byte	0x04, 0x17
        /*007a*/ 	.short	(.L_29 - .L_28)
.L_28:
        /*007c*/ 	.word	0x00000000
        /*0080*/ 	.short	0x0002
        /*0082*/ 	.short	0x0008
        /*0084*/ 	.byte	0x00, 0xf5, 0x21, 0x00


	//----- nvinfo : EIATTR_KPARAM_INFO
	.align		4
.L_29:
        /*0088*/ 	.byte	0x04, 0x17
        /*008a*/ 	.short	(.L_31 - .L_30)
.L_30:
        /*008c*/ 	.word	0x00000000
        /*0090*/ 	.short	0x0001
        /*0092*/ 	.short	0x0004
        /*0094*/ 	.byte	0x00, 0xf0, 0x11, 0x00


	//----- nvinfo : EIATTR_KPARAM_INFO
	.align		4
.L_31:
        /*0098*/ 	.byte	0x04, 0x17
        /*009a*/ 	.short	(.L_33 - .L_32)
.L_32:
        /*009c*/ 	.word	0x00000000
        /*00a0*/ 	.short	0x0000
        /*00a2*/ 	.short	0x0000
        /*00a4*/ 	.byte	0x00, 0xf0, 0x11, 0x00


	//----- nvinfo : EIATTR_SPARSE_MMA_MASK
	.align		4
.L_33:
        /*00a8*/ 	.byte	0x03, 0x50
        /*00aa*/ 	.short	0x0000


	//----- nvinfo : EIATTR_MAXREG_COUNT
	.align		4
        /*00ac*/ 	.byte	0x03, 0x1b
        /*00ae*/ 	.short	0x00ff


	//----- nvinfo : EIATTR_MERCURY_ISA_VERSION
	.align		4
        /*00b0*/ 	.byte	0x03, 0x5f
        /*00b2*/ 	.short	0x0101


	//----- nvinfo : EIATTR_INT_WARP_WIDE_INSTR_OFFSETS
	.align		4
        /*00b4*/ 	.byte	0x04, 0x31
        /*00b6*/ 	.short	(.L_35 - .L_34)


	//   ....[0]....
.L_34:
        /*00b8*/ 	.word	0x000002a0


	//   ....[1]....
        /*00bc*/ 	.word	0x00000330


	//----- nvinfo : EIATTR_VRC_CTA_INIT_COUNT
	.align		4
.L_35:
        /*00c0*/ 	.byte	0x02, 0x4a
	.zero		1
	.zero		1


	//----- nvinfo : EIATTR_EXIT_INSTR_OFFSETS
	.align		4
        /*00c4*/ 	.byte	0x04, 0x1c
        /*00c6*/ 	.short	(.L_37 - .L_36)


	//   ....[0]....
.L_36:
        /*00c8*/ 	.word	0x00000080


	//   ....[1]....
        /*00cc*/ 	.word	0x00000180


	//   ....[2]....
        /*00d0*/ 	.word	0x00000390


	//----- nvinfo : EIATTR_CRS_STACK_SIZE
	.align		4
.L_37:
        /*00d4*/ 	.byte	0x04, 0x1e
        /*00d6*/ 	.short	(.L_39 - .L_38)
.L_38:
        /*00d8*/ 	.word	0x00000000


	//----- nvinfo : EIATTR_CBANK_PARAM_SIZE
	.align		4
.L_39:
        /*00dc*/ 	.byte	0x03, 0x19
        /*00de*/ 	.short	0x0040


	//----- nvinfo : EIATTR_PARAM_CBANK
	.align		4
        /*00e0*/ 	.byte	0x04, 0x0a
        /*00e2*/ 	.short	(.L_41 - .L_40)
	.align		4
.L_40:
        /*00e4*/ 	.word	index@(.nv.constant0._ZN3rcm6device18alterAchieveLevelsEiiPKiS2_PiiiS3_S3_S3_)
        /*00e8*/ 	.short	0x0380
        /*00ea*/ 	.short	0x0040


	//----- nvinfo : EIATTR_SW_WAR
	.align		4
.L_41:
        /*00ec*/ 	.byte	0x04, 0x36
        /*00ee*/ 	.short	(.L_43 - .L_42)
.L_42:
        /*00f0*/ 	.word	0x00000008
.L_43:


//--------------------- .nv.info._ZN3rcm6device13achieveLevelsEiPKiS2_PiiiS3_S3_S3_S2_S3_S3_ --------------------------
	.section	.nv.info._ZN3rcm6device13achieveLevelsEiPKiS2_PiiiS3_S3_S3_S2_S3_S3_,"",@"SHT_CUDA_INFO"
	.sectionflags	@""
	.align	4


	//----- nvinfo : EIATTR_CUDA_API_VERSION
	.align		4
        /*0000*/ 	.byte	0x04, 0x37
        /*0002*/ 	.short	(.L_45 - .L_44)
.L_44:
        /*0004*/ 	.word	0x00000082


	//----- nvinfo : EIATTR_KPARAM_INFO
	.align		4
.L_45:
        /*0008*/ 	.byte	0x04, 0x17
        /*000a*/ 	.short	(.L_47 - .L_46)
.L_46:
        /*000c*/ 	.word	0x00000000
        /*0010*/ 	.short	0x000b
        /*0012*/ 	.short	0x0050
        /*0014*/ 	.byte	0x00, 0xf5, 0x21, 0x00


	//----- nvinfo : EIATTR_KPARAM_INFO
	.align		4
.L_47:
        /*0018*/ 	.byte	0x04, 0x17
        /*001a*/ 	.short	(.L_49 - .L_48)
.L_48:
        /*001c*/ 	.word	0x00000000
        /*0020*/ 	.short	0x000a
        /*0022*/ 	.short	0x0048
        /*0024*/ 	.byte	0x00, 0xf5, 0x21, 0x00


	//----- nvinfo : EIATTR_KPARAM_INFO
	.align		4
.L_49:
        /*0028*/ 	.byte	0x04, 0x17
        /*002a*/ 	.short	(.L_51 - .L_50)
.L_50:
        /*002c*/ 	.word	0x00000000
        /*0030*/ 	.short	0x0009
        /*0032*/ 	.short	0x0040
        /*0034*/ 	.byte	0x00, 0xf5, 0x21, 0x00


	//----- nvinfo : EIATTR_KPARAM_INFO
	.align		4
.L_51:
        /*0038*/ 	.byte	0x04, 0x17
        /*003a*/ 	.short	(.L_53 - .L_52)
.L_52:
        /*003c*/ 	.word	0x00000000
        /*0040*/ 	.short	0x0008
        /*0042*/ 	.short	0x0038
        /*0044*/ 	.byte	0x00, 0xf5, 0x21, 0x00


	//----- nvinfo : EIATTR_KPARAM_INFO
	.align		4
.L_53:
        /*0048*/ 	.byte	0x04, 0x17
        /*004a*/ 	.short	(.L_55 - .L_54)
.L_54:
        /*004c*/ 	.word	0x00000000
        /*0050*/ 	.short	0x0007
        /*0052*/ 	.short	0x0030
        /*0054*/ 	.byte	0x00, 0xf5, 0x21, 0x00


	//----- nvinfo : EIATTR_KPARAM_INFO
	.align		4
.L_55:
        /*0058*/ 	.byte	0x04, 0x17
        /*005a*/ 	.short	(.L_57 - .L_56)
.L_56:
        /*005c*/ 	.word	0x00000000
        /*0060*/ 	.short	0x0006
        /*0062*/ 	.short	0x0028
        /*0064*/ 	.byte	0x00, 0xf5, 0x21, 0x00


	//----- nvinfo : EIATTR_KPARAM_INFO
	.align		4
.L_57:
        /*0068*/ 	.byte	0x04, 0x17
        /*006a*/ 	.short	(.L_59 - .L_58)
.L_58:
        /*006c*/ 	.word	0x00000000
        /*0070*/ 	.short	0x0005
        /*0072*/ 	.short	0x0024
        /*0074*/ 	.byte	0x00, 0xf0, 0x11, 0x00


	//----- nvinfo : EIATTR_KPARAM_INFO
	.align		4
.L_59:
        /*0078*/ 	.byte	0x04, 0x17
        /*007a*/ 	.short	(.L_61 - .L_60)
.L_60:
        /*007c*/ 	.word	0x00000000
        /*0080*/ 	.short	0x0004
        /*0082*/ 	.short	0x0020
        /*0084*/ 	.byte	0x00, 0xf0, 0x11, 0x00


	//----- nvinfo : EIATTR_KPARAM_INFO
	.align		4
.L_61:
        /*0088*/ 	.byte	0x04, 0x17
        /*008a*/ 	.short	(.L_63 - .L_62)
.L_62:
        /*008c*/ 	.word	0x00000000
        /*0090*/ 	.short	0x0003
        /*0092*/ 	.short	0x0018
        /*0094*/ 	.byte	0x00, 0xf5, 0x21, 0x00


	//----- nvinfo : EIATTR_KPARAM_INFO
	.align		4
.L_63:
        /*0098*/ 	.byte	0x04, 0x17
        /*009a*/ 	.short	(.L_65 - .L_64)
.L_64:
        /*009c*/ 	.word	0x00000000
        /*00a0*/ 	.short	0x0002
        /*00a2*/ 	.short	0x0010
        /*00a4*/ 	.byte	0x00, 0xf5, 0x21, 0x00


	//----- nvinfo : EIATTR_KPARAM_INFO
	.align		4
.L_65:
        /*00a8*/ 	.byte	0x04, 0x17
        /*00aa*/ 	.short	(.L_67 - .L_66)
.L_66:
        /*00ac*/ 	.word	0x00000000
        /*00b0*/ 	.short	0x0001
        /*00b2*/ 	.short	0x0008
        /*00b4*/ 	.byte	0x00, 0xf5, 0x21, 0x00


	//----- nvinfo : EIATTR_KPARAM_INFO
	.align		4
.L_67:
        /*00b8*/ 	.byte	0x04, 0x17
        /*00ba*/ 	.short	(.L_69 - .L_68)
.L_68:
        /*00bc*/ 	.word	0x00000000
        /*00c0*/ 	.short	0x0000
        /*00c2*/ 	.short	0x0000
        /*00c4*/ 	.byte	0x00, 0xf0, 0x11, 0x00


	//----- nvinfo : EIATTR_SPARSE_MMA_MASK
	.align		4
.L_69:
        /*00c8*/ 	.byte	0x03, 0x50
        /*00ca*/ 	.short	0x0000


	//----- nvinfo : EIATTR_MAXREG_COUNT
	.align		4
        /*00cc*/ 	.byte	0x03, 0x1b
        /*00ce*/ 	.short	0x00ff


	//----- nvinfo : EIATTR_MERCURY_ISA_VERSION
	.align		4
        /*00d0*/ 	.byte	0x03, 0x5f
        /*00d2*/ 	.short	0x0101


	//----- nvinfo : EIATTR_INT_WARP_WIDE_INSTR_OFFSETS
	.align		4
        /*00d4*/ 	.byte	0x04, 0x31
        /*00d6*/ 	.short	(.L_71 - .L_70)


	//   ....[0]....
.L_70:
        /*00d8*/ 	.word	0x000002c0


	//   ....[1]....
        /*00dc*/ 	.word	0x00000360


	//----- nvinfo : EIATTR_VRC_CTA_INIT_COUNT
	.align		4
.L_71:
        /*00e0*/ 	.byte	0x02, 0x4a
	.zero		1
	.zero		1


	//----- nvinfo : EIATTR_EXIT_INSTR_OFFSETS
	.align		4
        /*00e4*/ 	.byte	0x04, 0x1c
        /*00e6*/ 	.short	(.L_73 - .L_72)


	//   ....[0]....
.L_72:
        /*00e8*/ 	.word	0x00000080


	//   ....[1]....
        /*00ec*/ 	.word	0x00000180


	//   ....[2]....
        /*00f0*/ 	.word	0x00000410


	//----- nvinfo : EIATTR_CRS_STACK_SIZE
	.align		4
.L_73:
        /*00f4*/ 	.byte	0x04, 0x1e
        /*00f6*/ 	.short	(.L_75 - .L_74)
.L_74:
        /*00f8*/ 	.word	0x00000000


	//----- nvinfo : EIATTR_CBANK_PARAM_SIZE
	.align		4
.L_75:
        /*00fc*/ 	.byte	0x03, 0x19
        /*00fe*/ 	.short	0x0058


	//----- nvinfo : EIATTR_PARAM_CBANK
	.align		4
        /*0100*/ 	.byte	0x04, 0x0a
        /*0102*/ 	.short	(.L_77 - .L_76)
	.align		4
.L_76:
        /*0104*/ 	.word	index@(.nv.constant0._ZN3rcm6device13achieveLevelsEiPKiS2_PiiiS3_S3_S3_S2_S3_S3_)
        /*0108*/ 	.short	0x0380
        /*010a*/ 	.short	0x0058


	//----- nvinfo : EIATTR_SW_WAR
	.align		4
.L_77:
        /*010c*/ 	.byte	0x04, 0x36
        /*010e*/ 	.short	(.L_79 - .L_78)
.L_78:
        /*0110*/ 	.word	0x00000008
.L_79:


//--------------------- .nv.callgraph             --------------------------
	.section	.nv.callgraph,"",@"SHT_CUDA_CALLGRAPH"
	.align	4
	.sectionentsize	8
	.align		4
        /*0000*/ 	.word	0x00000000
	.align		4
        /*0004*/ 	.word	0xffffffff
	.align		4
        /*0008*/ 	.word	0x00000000
	.align		4
        /*000c*/ 	.word	0xfffffffe
	.align		4
        /*0010*/ 	.word	0x00000000
	.align		4
        /*0014*/ 	.word	0xfffffffd
	.align		4
        /*0018*/ 	.word	0x00000000
	.align		4
        /*001c*/ 	.word	0xfffffffc


//--------------------- .text._ZN3rcm6device18alterAchieveLevelsEiiPKiS2_PiiiS3_S3_S3_ --------------------------
	.section	.text._ZN3rcm6device18alterAchieveLevelsEiiPKiS2_PiiiS3_S3_S3_,"ax",@progbits
	.align	128
        .global         _ZN3rcm6device18alterAchieveLevelsEiiPKiS2_PiiiS3_S3_S3_
        .type           _ZN3rcm6device18alterAchieveLevelsEiiPKiS2_PiiiS3_S3_S3_,@function
        .size           _ZN3rcm6device18alterAchieveLevelsEiiPKiS2_PiiiS3_S3_S3_,(.L_x_8 - _ZN3rcm6device18alterAchieveLevelsEiiPKiS2_PiiiS3_S3_S3_)
        .other          _ZN3rcm6device18alterAchieveLevelsEiiPKiS2_PiiiS3_S3_S3_,@"STO_CUDA_ENTRY STV_DEFAULT"
_ZN3rcm6device18alterAchieveLevelsEiiPKiS2_PiiiS3_S3_S3_:
.text._ZN3rcm6device18alterAchieveLevelsEiiPKiS2_PiiiS3_S3_S3_:
[----:B------:R-:W-:Y:S08]  /*0000*/  LDC R1, c[0x0][0x37c] ;  /* 0x0000df00ff017b82 */ /* 0x000ff00000000800 */
[----:B------:R-:W-:Y:S01]  /*0010*/  S2UR UR4, SR_CTAID.X ;  /* 0x00000000000479c3 */ /* 0x000fe20000002500 */
[----:B------:R-:W0:Y:S07]  /*0020*/  LDCU UR6, c[0x0][0x370] ;  /* 0x00006e00ff0677ac */ /* 0x000e2e0008000800 */
[----:B------:R-:W0:Y:S08]  /*0030*/  S2UR UR5, SR_CTAID.Y ;  /* 0x00000000000579c3 */ /* 0x000e300000002600 */
[----:B------:R-:W1:Y:S01]  /*0040*/  LDC.64 R2, c[0x0][0x3a0] ;  /* 0x0000e800ff027b82 */ /* 0x000e620000000a00 */
[----:B0-----:R-:W-:-:S06]  /*0050*/  UIMAD UR4, UR5, UR6, UR4 ;  /* 0x00000006050472a4 */ /* 0x001fcc000f8e0204 */
[----:B-1----:R-:W-:-:S04]  /*0060*/  IADD3 R7, PT, PT, R2, UR4, RZ ;  /* 0x0000000402077c10 */ /* 0x002fc8000fffe0ff */
[----:B------:R-:W-:-:S13]  /*0070*/  ISETP.GE.AND P0, PT, R7, R3, PT ;  /* 0x000000030700720c */ /* 0x000fda0003f06270 */
[----:B------:R-:W-:Y:S05]  /*0080*/  @P0 EXIT ;  /* 0x000000000000094d */ /* 0x000fea0003800000 */
[----:B------:R-:W0:Y:S01]  /*0090*/  LDC.64 R2, c[0x0][0x3b8] ;  /* 0x0000ee00ff027b82 */ /* 0x000e220000000a00 */
[----:B------:R-:W1:Y:S07]  /*00a0*/  LDCU.64 UR4, c[0x0][0x358] ;  /* 0x00006b00ff0477ac */ /* 0x000e6e0008000a00 */
[----:B------:R-:W2:Y:S08]  /*00b0*/  LDC.64 R4, c[0x0][0x398] ;  /* 0x0000e600ff047b82 */ /* 0x000eb00000000a00 */
[----:B------:R-:W1:Y:S01]  /*00c0*/  LDC R9, c[0x0][0x384] ;  /* 0x0000e100ff097b82 */ /* 0x000e620000000800 */
[----:B0-----:R-:W-:-:S04]  /*00d0*/  IMAD.WIDE R2, R7, 0x4, R2 ;  /* 0x0000000407027825 */ /* 0x001fc800078e0202 */
[----:B--2---:R-:W-:-:S03]  /*00e0*/  IMAD.WIDE R4, R7, 0x4, R4 ;  /* 0x0000000407047825 */ /* 0x004fc600078e0204 */
[----:B------:R-:W0:Y:S01]  /*00f0*/  LDC.64 R6, c[0x0][0x388] ;  /* 0x0000e200ff067b82 */ /* 0x000e220000000a00 */
[----:B-1----:R1:W-:Y:S04]  /*0100*/  STG.E desc[UR4][R2.64], R9 ;  /* 0x0000000902007986 */ /* 0x0023e8000c101904 */
[----:B------:R-:W0:Y:S01]  /*0110*/  LDG.E R5, desc[UR4][R4.64] ;  /* 0x0000000404057981 */ /* 0x000e22000c1e1900 */
[----:B------:R-:W2:Y:S01]  /*0120*/  S2R R11, SR_TID.X ;  /* 0x00000000000b7919 */ /* 0x000ea20000002100 */
[----:B0-----:R-:W-:-:S05]  /*0130*/  IMAD.WIDE R6, R5, 0x4, R6 ;  /* 0x0000000405067825 */ /* 0x001fca00078e0206 */
[----:B------:R-:W2:Y:S04]  /*0140*/  LDG.E R8, desc[UR4][R6.64] ;  /* 0x0000000406087981 */ /* 0x000ea8000c1e1900 */
[----:B------:R-:W3:Y:S01]  /*0150*/  LDG.E R0, desc[UR4][R6.64+0x4] ;  /* 0x0000040406007981 */ /* 0x000ee2000c1e1900 */
[----:B--2---:R-:W-:-:S04]  /*0160*/  IADD3 R11, PT, PT, R8, R11, RZ ;  /* 0x0000000b080b7210 */ /* 0x004fc80007ffe0ff */
[----:B---3--:R-:W-:-:S13]  /*0170*/  ISETP.GE.AND P0, PT, R11, R0, PT ;  /* 0x000000000b00720c */ /* 0x008fda0003f06270 */
[----:B-1----:R-:W-:Y:S05]  /*0180*/  @P0 EXIT ;  /* 0x000000000000094d */ /* 0x002fea0003800000 */
[----:B------:R-:W0:Y:S01]  /*0190*/  LDC R8, c[0x0][0x380] ;  /* 0x0000e000ff087b82 */ /* 0x000e220000000800 */
[----:B------:R-:W1:Y:S07]  /*01a0*/  LDCU UR6, c[0x0][0x360] ;  /* 0x00006c00ff0677ac */ /* 0x000e6e0008000800 */
[----:B------:R-:W2:Y:S08]  /*01b0*/  LDC.64 R2, c[0x0][0x398] ;  /* 0x0000e600ff027b82 */ /* 0x000eb00000000a00 */
[----:B------:R-:W3:Y:S08]  /*01c0*/  LDC.64 R4, c[0x0][0x390] ;  /* 0x0000e400ff047b82 */ /* 0x000ef00000000a00 */
[----:B------:R-:W4:Y:S01]  /*01d0*/  LDC.64 R6, c[0x0][0x3b0] ;  /* 0x0000ec00ff067b82 */ /* 0x000f220000000a00 */
[----:B01----:R-:W-:-:S07]  /*01e0*/  VIADD R8, R8, 0xffffffff ;  /* 0xffffffff08087836 */ /* 0x003fce0000000000 */
.L_x_2:
[----:B---3--:R-:W-:-:S05]  /*01f0*/  IMAD.WIDE R12, R11, 0x4, R4 ;  /* 0x000000040b0c7825 */ /* 0x008fca00078e0204 */
[----:B0-----:R-:W4:Y:S01]  /*0200*/  LDG.E R17, desc[UR4][R12.64] ;  /* 0x000000040c117981 */ /* 0x001f22000c1e1900 */
[----:B------:R-:W0:Y:S01]  /*0210*/  LDC R9, c[0x0][0x380] ;  /* 0x0000e000ff097b82 */ /* 0x000e220000000800 */
[----:B----4-:R-:W-:-:S05]  /*0220*/  IMAD.WIDE R14, R17, 0x4, R6 ;  /* 0x00000004110e7825 */ /* 0x010fca00078e0206 */
[----:B0-----:R-:W3:Y:S01]  /*0230*/  ATOMG.E.CAS.STRONG.GPU PT, R9, [R14], R8, R9 ;  /* 0x000000080e0973a9 */ /* 0x001ee200001ee109 */
[----:B------:R-:W-:Y:S01]  /*0240*/  IADD3 R11, PT, PT, R11, UR6, RZ ;  /* 0x000000060b0b7c10 */ /* 0x000fe2000fffe0ff */
[----:B------:R-:W-:Y:S03]  /*0250*/  BSSY.RECONVERGENT B0, `(.L_x_0) ;  /* 0x0000012000007945 */ /* 0x000fe60003800200 */
[----:B------:R-:W-:Y:S02]  /*0260*/  ISETP.GE.AND P0, PT, R11, R0, PT ;  /* 0x000000000b00720c */ /* 0x000fe40003f06270 */
[----:B---3--:R-:W-:-:S13]  /*0270*/  ISETP.NE.AND P1, PT, R9, R8, PT ;  /* 0x000000080900720c */ /* 0x008fda0003f25270 */
[----:B------:R-:W-:Y:S05]  /*0280*/  @P1 BRA `(.L_x_1) ;  /* 0x0000000000381947 */ /* 0x000fea0003800000 */
[----:B------:R-:W0:Y:S01]  /*0290*/  S2R R15, SR_LANEID ;  /* 0x00000000000f7919 */ /* 0x000e220000000000 */
[----:B------:R-:W-:Y:S01]  /*02a0*/  VOTEU.ANY UR7, UPT, PT ;  /* 0x0000000000077886 */ /* 0x000fe200038e0100 */
[----:B------:R-:W1:Y:S01]  /*02b0*/  LDC.64 R12, c[0x0][0x3a8] ;  /* 0x0000ea00ff0c7b82 */ /* 0x000e620000000a00 */
[----:B------:R-:W0:Y:S08]  /*02c0*/  FLO.U32 R10, UR7 ;  /* 0x00000007000a7d00 */ /* 0x000e3000080e0000 */
[----:B------:R-:W1:Y:S01]  /*02d0*/  POPC R9, UR7 ;  /* 0x0000000700097d09 */ /* 0x000e620008000000 */
[----:B0-----:R-:W-:-:S13]  /*02e0*/  ISETP.EQ.U32.AND P1, PT, R10, R15, PT ;  /* 0x0000000f0a00720c */ /* 0x001fda0003f22070 */
[----:B-1----:R-:W3:Y:S01]  /*02f0*/  @P1 ATOMG.E.ADD.STRONG.GPU PT, R9, desc[UR4][R12.64], R9 ;  /* 0x800000090c0919a8 */ /* 0x002ee200081ef104 */
[----:B------:R-:W0:Y:S02]  /*0300*/  S2R R14, SR_LTMASK ;  /* 0x00000000000e7919 */ /* 0x000e240000003900 */
[----:B0-----:R-:W-:-:S06]  /*0310*/  LOP3.LUT R16, R14, UR7, RZ, 0xc0, !PT ;  /* 0x000000070e107c12 */ /* 0x001fcc000f8ec0ff */
[----:B------:R-:W0:Y:S01]  /*0320*/  POPC R16, R16 ;  /* 0x0000001000107309 */ /* 0x000e220000000000 */
[----:B---3--:R-:W0:Y:S02]  /*0330*/  SHFL.IDX PT, R15, R9, R10, 0x1f ;  /* 0x00001f0a090f7589 */ /* 0x008e2400000e0000 */
[----:B0-----:R-:W-:-:S04]  /*0340*/  IMAD.IADD R15, R15, 0x1, R16 ;  /* 0x000000010f0f7824 */ /* 0x001fc800078e0210 */
[----:B--2---:R-:W-:-:S05]  /*0350*/  IMAD.WIDE R14, R15, 0x4, R2 ;  /* 0x000000040f0e7825 */ /* 0x004fca00078e0202 */
[----:B------:R0:W-:Y:S02]  /*0360*/  STG.E desc[UR4][R14.64], R17 ;  /* 0x000000110e007986 */ /* 0x0001e4000c101904 */
.L_x_1:
[----:B------:R-:W-:Y:S05]  /*0370*/  BSYNC.RECONVERGENT B0 ;  /* 0x0000000000007941 */ /* 0x000fea0003800200 */
.L_x_0:
[----:B------:R-:W-:Y:S05]  /*0380*/  @!P0 BRA `(.L_x_2) ;  /* 0xfffffffc00988947 */ /* 0x000fea000383ffff */
[----:B------:R-:W-:Y:S05]  /*0390*/  EXIT ;  /* 0x000000000000794d */ /* 0x000fea0003800000 */
.L_x_3:
[----:B------:R-:W-:-:S00]  /*03a0*/  BRA `(.L_x_3) ;  /* 0xfffffffc00fc7947 */ /* 0x000fc0000383ffff */
[----:B------:R-:W-:-:S00]  /*03b0*/  NOP ;  /* 0x0000000000007918 */ /* 0x000fc00000000000 */
        /* <DEDUP_REMOVED lines=12> */
.L_x_8:


//--------------------- .text._ZN3rcm6device13achieveLevelsEiPKiS2_PiiiS3_S3_S3_S2_S3_S3_ --------------------------
	.section	.text._ZN3rcm6device13achieveLevelsEiPKiS2_PiiiS3_S3_S3_S2_S3_S3_,"ax",@progbits
	.align	128
        .global         _ZN3rcm6device13achieveLevelsEiPKiS2_PiiiS3_S3_S3_S2_S3_S3_
        .type           _ZN3rcm6device13achieveLevelsEiPKiS2_PiiiS3_S3_S3_S2_S3_S3_,@function
        .size           _ZN3rcm6device13achieveLevelsEiPKiS2_PiiiS3_S3_S3_S2_S3_S3_,(.L_x_9 - _ZN3rcm6device13achieveLevelsEiPKiS2_PiiiS3_S3_S3_S2_S3_S3_)
        .other          _ZN3rcm6device13achieveLevelsEiPKiS2_PiiiS3_S3_S3_S2_S3_S3_,@"STO_CUDA_ENTRY STV_DEFAULT"
_ZN3rcm6device13achieveLevelsEiPKiS2_PiiiS3_S3_S3_S2_S3_S3_:
.text._ZN3rcm6device13achieveLevelsEiPKiS2_PiiiS3_S3_S3_S2_S3_S3_:
        /* <DEDUP_REMOVED lines=25> */
[----:B------:R-:W0:Y:S01]  /*0190*/  LDC.64 R2, c[0x0][0x398] ;  /* 0x0000e600ff027b82 */ /* 0x000e220000000a00 */
[----:B------:R-:W1:Y:S07]  /*01a0*/  LDCU UR6, c[0x0][0x360] ;  /* 0x00006c00ff0677ac */ /* 0x000e6e0008000800 */
[----:B------:R-:W2:Y:S08]  /*01b0*/  LDC.64 R4, c[0x0][0x390] ;  /* 0x0000e400ff047b82 */ /* 0x000eb00000000a00 */
[----:B------:R-:W3:Y:S08]  /*01c0*/  LDC.64 R6, c[0x0][0x3b0] ;  /* 0x0000ec00ff067b82 */ /* 0x000ef00000000a00 */
[----:B------:R-:W4:Y:S08]  /*01d0*/  LDC.64 R8, c[0x0][0x3d0] ;  /* 0x0000f400ff087b82 */ /* 0x000f300000000a00 */
[----:B------:R-:W0:Y:S08]  /*01e0*/  LDC.64 R10, c[0x0][0x3c0] ;  /* 0x0000f000ff0a7b82 */ /* 0x000e300000000a00 */
[----:B-1----:R-:W0:Y:S02]  /*01f0*/  LDC.64 R12, c[0x0][0x3c8] ;  /* 0x0000f200ff0c7b82 */ /* 0x002e240000000a00 */
.L_x_6:
[----:B-12---:R-:W-:-:S06]  /*0200*/  IMAD.WIDE R16, R15, 0x4, R4 ;  /* 0x000000040f107825 */ /* 0x006fcc00078e0204 */
[----:B------:R-:W3:Y:S01]  /*0210*/  LDG.E R17, desc[UR4][R16.64] ;  /* 0x0000000410117981 */ /* 0x000ee2000c1e1900 */
[----:B------:R-:W-:Y:S01]  /*0220*/  HFMA2 R21, -RZ, RZ, 0, 5.9604644775390625e-08 ;  /* 0x00000001ff157431 */ /* 0x000fe200000001ff */
[----:B------:R-:W-:Y:S01]  /*0230*/  MOV R20, RZ ;  /* 0x000000ff00147202 */ /* 0x000fe20000000f00 */
[----:B---3--:R-:W-:-:S06]  /*0240*/  IMAD.WIDE R18, R17, 0x4, R6 ;  /* 0x0000000411127825 */ /* 0x008fcc00078e0206 */
[----:B------:R-:W2:Y:S01]  /*0250*/  ATOMG.E.CAS.STRONG.GPU PT, R18, [R18], R20, R21 ;  /* 0x00000014121273a9 */ /* 0x000ea200001ee115 */
[----:B------:R-:W-:Y:S01]  /*0260*/  IADD3 R15, PT, PT, R15, UR6, RZ ;  /* 0x000000060f0f7c10 */ /* 0x000fe2000fffe0ff */
[----:B------:R-:W-:Y:S03]  /*0270*/  BSSY.RECONVERGENT B0, `(.L_x_4) ;  /* 0x0000018000007945 */ /* 0x000fe60003800200 */
[----:B------:R-:W-:Y:S02]  /*0280*/  ISETP.GE.AND P0, PT, R15, R14, PT ;  /* 0x0000000e0f00720c */ /* 0x000fe40003f06270 */
[----:B--2---:R-:W-:-:S13]  /*0290*/  ISETP.NE.AND P1, PT, R18, RZ, PT ;  /* 0x000000ff1200720c */ /* 0x004fda0003f25270 */
[----:B------:R-:W-:Y:S05]  /*02a0*/  @P1 BRA `(.L_x_5) ;  /* 0x0000000000501947 */ /* 0x000fea0003800000 */
[----:B------:R-:W1:Y:S01]  /*02b0*/  S2R R21, SR_LANEID ;  /* 0x0000000000157919 */ /* 0x000e620000000000 */
[----:B------:R-:W-:Y:S01]  /*02c0*/  VOTEU.ANY UR7, UPT, PT ;  /* 0x0000000000077886 */ /* 0x000fe200038e0100 */
[----:B------:R-:W2:Y:S01]  /*02d0*/  LDC.64 R18, c[0x0][0x3a8] ;  /* 0x0000ea00ff127b82 */ /* 0x000ea20000000a00 */
[----:B------:R-:W1:Y:S08]  /*02e0*/  FLO.U32 R16, UR7 ;  /* 0x0000000700107d00 */ /* 0x000e7000080e0000 */
[----:B------:R-:W2:Y:S01]  /*02f0*/  POPC R29, UR7 ;  /* 0x00000007001d7d09 */ /* 0x000ea20008000000 */
[----:B-1----:R-:W-:-:S13]  /*0300*/  ISETP.EQ.U32.AND P1, PT, R16, R21, PT ;  /* 0x000000151000720c */ /* 0x002fda0003f22070 */
[----:B--2---:R-:W2:Y:S01]  /*0310*/  @P1 ATOMG.E.ADD.STRONG.GPU PT, R29, desc[UR4][R18.64], R29 ;  /* 0x8000001d121d19a8 */ /* 0x004ea200081ef104 */
[----:B0-----:R-:W-:Y:S01]  /*0320*/  IMAD.WIDE R24, R17, 0x4, R10 ;  /* 0x0000000411187825 */ /* 0x001fe200078e020a */
[----:B------:R-:W0:Y:S02]  /*0330*/  S2R R20, SR_LTMASK ;  /* 0x0000000000147919 */ /* 0x000e240000003900 */
[----:B0-----:R-:W-:-:S06]  /*0340*/  LOP3.LUT R26, R20, UR7, RZ, 0xc0, !PT ;  /* 0x00000007141a7c12 */ /* 0x001fcc000f8ec0ff */
[----:B------:R-:W0:Y:S01]  /*0350*/  POPC R26, R26 ;  /* 0x0000001a001a7309 */ /* 0x000e220000000000 */
[----:B--2---:R-:W0:Y:S02]  /*0360*/  SHFL.IDX PT, R27, R29, R16, 0x1f ;  /* 0x00001f101d1b7589 */ /* 0x004e2400000e0000 */
[----:B0-----:R-:W-:-:S05]  /*0370*/  IADD3 R27, PT, PT, R27, R26, RZ ;  /* 0x0000001a1b1b7210 */ /* 0x001fca0007ffe0ff */
[----:B------:R-:W-:-:S04]  /*0380*/  IMAD.WIDE R20, R27, 0x4, R2 ;  /* 0x000000041b147825 */ /* 0x000fc800078e0202 */
[C---:B----4-:R-:W-:Y:S01]  /*0390*/  IMAD.WIDE R22, R27.reuse, 0x4, R8 ;  /* 0x000000041b167825 */ /* 0x050fe200078e0208 */
[----:B------:R1:W-:Y:S04]  /*03a0*/  STG.E desc[UR4][R20.64], R17 ;  /* 0x0000001114007986 */ /* 0x0003e8000c101904 */
[----:B------:R1:W-:Y:S04]  /*03b0*/  STG.E desc[UR4][R22.64], R0 ;  /* 0x0000000016007986 */ /* 0x0003e8000c101904 */
[----:B------:R-:W2:Y:S01]  /*03c0*/  LDG.E R25, desc[UR4][R24.64] ;  /* 0x0000000418197981 */ /* 0x000ea2000c1e1900 */
[----:B------:R-:W-:-:S05]  /*03d0*/  IMAD.WIDE R18, R27, 0x4, R12 ;  /* 0x000000041b127825 */ /* 0x000fca00078e020c */
[----:B--2---:R1:W-:Y:S02]  /*03e0*/  STG.E desc[UR4][R18.64], R25 ;  /* 0x0000001912007986 */ /* 0x0043e4000c101904 */
.L_x_5:
[----:B------:R-:W-:Y:S05]  /*03f0*/  BSYNC.RECONVERGENT B0 ;  /* 0x0000000000007941 */ /* 0x000fea0003800200 */
.L_x_4:
[----:B------:R-:W-:Y:S05]  /*0400*/  @!P0 BRA `(.L_x_6) ;  /* 0xfffffffc007c8947 */ /* 0x000fea000383ffff */
[----:B------:R-:W-:Y:S05]  /*0410*/  EXIT ;  /* 0x000000000000794d */ /* 0x000fea0003800000 */
.L_x_7:
        /* <DEDUP_REMOVED lines=14> */
.L_x_9:


//--------------------- .nv.shared.reserved.0     --------------------------
	.section	.nv.shared.reserved.0,"aw",@nobits
	.weak		__nv_reservedSMEM_offset_0_alias
	.size		__nv_reservedSMEM_offset_0_alias, 0, 64
	.other		__nv_reservedSMEM_offset_0_alias,@"STO_CUDA_RESERVED_SHARED STV_DEFAULT"
__nv_reservedSMEM_offset_0_alias:
	.zero		0
	.zero		64


//--------------------- .nv.constant0._ZN3rcm6device18alterAchieveLevelsEiiPKiS2_PiiiS3_S3_S3_ --------------------------
	.section	.nv.constant0._ZN3rcm6device18alterAchieveLevelsEiiPKiS2_PiiiS3_S3_S3_,"a",@progbits
	.sectionflags	@""
	.align	4
.nv.constant0._ZN3rcm6device18alterAchieveLevelsEiiPKiS2_PiiiS3_S3_S3_:
	.zero		960


//--------------------- .nv.constant0._ZN3rcm6device13achieveLevelsEiPKiS2_PiiiS3_S3_S3_S2_S3_S3_ --------------------------
	.section	.nv.constant0._ZN3rcm6device13achieveLevelsEiPKiS2_PiiiS3_S3_S3_S2_S3_S3_,"a",@progbits
	.sectionflags	@""
	.align	4
.nv.constant0._ZN3rcm6device13achieveLevelsEiPKiS2_PiiiS3_S3_S3_S2_S3_S3_:
	.zero		984


//--------------------- SYMBOLS --------------------------

	.type		.nv.reservedSmem.offset0,@object
	.size		.nv.reservedSmem.offset0,0x4
